//
// Generated by NVIDIA NVVM Compiler
//
// Compiler Build ID: CL-36424714
// Cuda compilation tools, release 13.0, V13.0.88
// Based on NVVM 20.0.0
//

.version 9.0
.target sm_100
.address_size 64

	// .globl	_Z11AddIntsCUDAPiS_

.visible .entry _Z11AddIntsCUDAPiS_(
	.param .u64 .ptr .align 1 _Z11AddIntsCUDAPiS__param_0,
	.param .u64 .ptr .align 1 _Z11AddIntsCUDAPiS__param_1
)
{
	.reg .b32 	%r<8>;
	.reg .b64 	%rd<8>;

	ld.param.u64 	%rd1, [_Z11AddIntsCUDAPiS__param_0];
	ld.param.u64 	%rd2, [_Z11AddIntsCUDAPiS__param_1];
	cvta.to.global.u64 	%rd3, %rd2;
	cvta.to.global.u64 	%rd4, %rd1;
	mov.u32 	%r1, %ctaid.x;
	mov.u32 	%r2, %ntid.x;
	mov.u32 	%r3, %tid.x;
	mad.lo.s32 	%r4, %r1, %r2, %r3;
	mul.wide.s32 	%rd5, %r4, 4;
	add.s64 	%rd6, %rd4, %rd5;
	ld.global.u32 	%r5, [%rd6];
	add.s64 	%rd7, %rd3, %rd5;
	ld.global.u32 	%r6, [%rd7];
	add.s32 	%r7, %r6, %r5;
	st.global.u32 	[%rd6], %r7;
	ret;

}
	// .globl	_Z11SubIntsCUDAPiS_
.visible .entry _Z11SubIntsCUDAPiS_(
	.param .u64 .ptr .align 1 _Z11SubIntsCUDAPiS__param_0,
	.param .u64 .ptr .align 1 _Z11SubIntsCUDAPiS__param_1
)
{
	.reg .b32 	%r<8>;
	.reg .b64 	%rd<8>;

	ld.param.u64 	%rd1, [_Z11SubIntsCUDAPiS__param_0];
	ld.param.u64 	%rd2, [_Z11SubIntsCUDAPiS__param_1];
	cvta.to.global.u64 	%rd3, %rd2;
	cvta.to.global.u64 	%rd4, %rd1;
	mov.u32 	%r1, %ctaid.x;
	mov.u32 	%r2, %ntid.x;
	mov.u32 	%r3, %tid.x;
	mad.lo.s32 	%r4, %r1, %r2, %r3;
	mul.wide.s32 	%rd5, %r4, 4;
	add.s64 	%rd6, %rd4, %rd5;
	ld.global.u32 	%r5, [%rd6];
	add.s64 	%rd7, %rd3, %rd5;
	ld.global.u32 	%r6, [%rd7];
	sub.s32 	%r7, %r5, %r6;
	st.global.u32 	[%rd7], %r7;
	ret;

}


// ===== COMPILED SASS (sm_100) =====

	.target	sm_100

	.elftype	@"ET_EXEC"


//--------------------- .note.nv.tkinfo           --------------------------
	.section	.note.nv.tkinfo,"",@"SHT_NOTE"
	.sectionflags	@"SHF_NOTE_NV_TKINFO"
	.tkinfo
        /*0018*/ 	.word	0x00000002
        /*0030*/ 	.string	""
        /*0030*/ 	.string	"ptxas"
        /*0030*/ 	.string	"Cuda compilation tools, release 13.0, V13.0.88"
        /*0030*/ 	.string	"Build cuda_13.0.r13.0/compiler.36424714_0"
        /*0030*/ 	.string	"-arch sm_100 -m 64 "



//--------------------- .note.nv.cuinfo           --------------------------
	.section	.note.nv.cuinfo,"",@"SHT_NOTE"
	.sectionflags	@"SHF_NOTE_NV_CUINFO"
        /*0018*/ 	.short	0x0002
        /*001a*/ 	.short	0x0064
        /*001c*/ 	.short	0x0082
	.zero		2


//--------------------- .nv.info                  --------------------------
	.section	.nv.info,"",@"SHT_CUDA_INFO"
	.align	4


	//----- nvinfo : EIATTR_REGCOUNT
	.align		4
        /*0000*/ 	.byte	0x04, 0x2f
        /*0002*/ 	.short	(.L_1 - .L_0)
	.align		4
.L_0:
        /*0004*/ 	.word	index@(_Z11AddIntsCUDAPiS_)
        /*0008*/ 	.word	0x0000000a


	//----- nvinfo : EIATTR_FRAME_SIZE
	.align		4
.L_1:
        /*000c*/ 	.byte	0x04, 0x11
        /*000e*/ 	.short	(.L_3 - .L_2)
	.align		4
.L_2:
        /*0010*/ 	.word	index@(_Z11AddIntsCUDAPiS_)
        /*0014*/ 	.word	0x00000000


	//----- nvinfo : EIATTR_REGCOUNT
	.align		4
.L_3:
        /*0018*/ 	.byte	0x04, 0x2f
        /*001a*/ 	.short	(.L_5 - .L_4)
	.align		4
.L_4:
        /*001c*/ 	.word	index@(_Z11SubIntsCUDAPiS_)
        /*0020*/ 	.word	0x0000000a


	//----- nvinfo : EIATTR_FRAME_SIZE
	.align		4
.L_5:
        /*0024*/ 	.byte	0x04, 0x11
        /*0026*/ 	.short	(.L_7 - .L_6)
	.align		4
.L_6:
        /*0028*/ 	.word	index@(_Z11SubIntsCUDAPiS_)
        /*002c*/ 	.word	0x00000000


	//----- nvinfo : EIATTR_MIN_STACK_SIZE
	.align		4
.L_7:
        /*0030*/ 	.byte	0x04, 0x12
        /*0032*/ 	.short	(.L_9 - .L_8)
	.align		4
.L_8:
        /*0034*/ 	.word	index@(_Z11SubIntsCUDAPiS_)
        /*0038*/ 	.word	0x00000000


	//----- nvinfo : EIATTR_MIN_STACK_SIZE
	.align		4
.L_9:
        /*003c*/ 	.byte	0x04, 0x12
        /*003e*/ 	.short	(.L_11 - .L_10)
	.align		4
.L_10:
        /*0040*/ 	.word	index@(_Z11AddIntsCUDAPiS_)
        /*0044*/ 	.word	0x00000000
.L_11:


//--------------------- .nv.compat                --------------------------
	.section	.nv.compat,"",@"SHT_CUDA_COMPAT_INFO"
	.align	4
        /*0000*/ 	.byte	0x02, 0x09, 0x00, 0x00, 0x02, 0x02, 0x01, 0x00, 0x02, 0x05, 0x05, 0x00, 0x03, 0x07, 0x01, 0x01
        /*0010*/ 	.byte	0x02, 0x03, 0x00, 0x00, 0x02, 0x06, 0x01, 0x00, 0x04, 0x0b, 0x08, 0x00, 0x09, 0x00, 0x00, 0x00
        /*0020*/ 	.byte	0x00, 0x00, 0x00, 0x00


//--------------------- .nv.info._Z11SubIntsCUDAPiS_ --------------------------
	.section	.nv.info._Z11SubIntsCUDAPiS_,"",@"SHT_CUDA_INFO"
	.sectionflags	@""
	.align	4


	//----- nvinfo : EIATTR_CUDA_API_VERSION
	.align		4
        /*0000*/ 	.byte	0x04, 0x37
        /*0002*/ 	.short	(.L_13 - .L_12)
.L_12:
        /*0004*/ 	.word	0x00000082


	//----- nvinfo : EIATTR_KPARAM_INFO
	.align		4
.L_13:
        /*0008*/ 	.byte	0x04, 0x17
        /*000a*/ 	.short	(.L_15 - .L_14)
.L_14:
        /*000c*/ 	.word	0x00000000
        /*0010*/ 	.short	0x0001
        /*0012*/ 	.short	0x0008
        /*0014*/ 	.byte	0x00, 0xf5, 0x21, 0x00


	//----- nvinfo : EIATTR_KPARAM_INFO
	.align		4
.L_15:
        /*0018*/ 	.byte	0x04, 0x17
        /*001a*/ 	.short	(.L_17 - .L_16)
.L_16:
        /*001c*/ 	.word	0x00000000
        /*0020*/ 	.short	0x0000
        /*0022*/ 	.short	0x0000
        /*0024*/ 	.byte	0x00, 0xf5, 0x21, 0x00


	//----- nvinfo : EIATTR_SPARSE_MMA_MASK
	.align		4
.L_17:
        /*0028*/ 	.byte	0x03, 0x50
        /*002a*/ 	.short	0x0000


	//----- nvinfo : EIATTR_MAXREG_COUNT
	.align		4
        /*002c*/ 	.byte	0x03, 0x1b
        /*002e*/ 	.short	0x00ff


	//----- nvinfo : EIATTR_MERCURY_ISA_VERSION
	.align		4
        /*0030*/ 	.byte	0x03, 0x5f
        /*0032*/ 	.short	0x0101


	//----- nvinfo : EIATTR_VRC_CTA_INIT_COUNT
	.align		4
        /*0034*/ 	.byte	0x02, 0x4a
	.zero		1
	.zero		1


	//----- nvinfo : EIATTR_EXIT_INSTR_OFFSETS
	.align		4
        /*0038*/ 	.byte	0x04, 0x1c
        /*003a*/ 	.short	(.L_19 - .L_18)


	//   ....[0]....
.L_18:
        /*003c*/ 	.word	0x000000e0


	//----- nvinfo : EIATTR_CBANK_PARAM_SIZE
	.align		4
.L_19:
        /*0040*/ 	.byte	0x03, 0x19
        /*0042*/ 	.short	0x0010


	//----- nvinfo : EIATTR_PARAM_CBANK
	.align		4
        /*0044*/ 	.byte	0x04, 0x0a
        /*0046*/ 	.short	(.L_21 - .L_20)
	.align		4
.L_20:
        /*0048*/ 	.word	index@(.nv.constant0._Z11SubIntsCUDAPiS_)
        /*004c*/ 	.short	0x0380
        /*004e*/ 	.short	0x0010


	//----- nvinfo : EIATTR_SW_WAR
	.align		4
.L_21:
        /*0050*/ 	.byte	0x04, 0x36
        /*0052*/ 	.short	(.L_23 - .L_22)
.L_22:
        /*0054*/ 	.word	0x00000008
.L_23:


//--------------------- .nv.info._Z11AddIntsCUDAPiS_ --------------------------
	.section	.nv.info._Z11AddIntsCUDAPiS_,"",@"SHT_CUDA_INFO"
	.sectionflags	@""
	.align	4


	//----- nvinfo : EIATTR_CUDA_API_VERSION
	.align		4
        /*0000*/ 	.byte	0x04, 0x37
        /*0002*/ 	.short	(.L_25 - .L_24)
.L_24:
        /*0004*/ 	.word	0x00000082


	//----- nvinfo : EIATTR_KPARAM_INFO
	.align		4
.L_25:
        /*0008*/ 	.byte	0x04, 0x17
        /*000a*/ 	.short	(.L_27 - .L_26)
.L_26:
        /*000c*/ 	.word	0x00000000
        /*0010*/ 	.short	0x0001
        /*0012*/ 	.short	0x0008
        /*0014*/ 	.byte	0x00, 0xf5, 0x21, 0x00


	//----- nvinfo : EIATTR_KPARAM_INFO
	.align		4
.L_27:
        /*0018*/ 	.byte	0x04, 0x17
        /*001a*/ 	.short	(.L_29 - .L_28)
.L_28:
        /*001c*/ 	.word	0x00000000
        /*0020*/ 	.short	0x0000
        /*0022*/ 	.short	0x0000
        /*0024*/ 	.byte	0x00, 0xf5, 0x21, 0x00


	//----- nvinfo : EIATTR_SPARSE_MMA_MASK
	.align		4
.L_29:
        /*0028*/ 	.byte	0x03, 0x50
        /*002a*/ 	.short	0x0000


	//----- nvinfo : EIATTR_MAXREG_COUNT
	.align		4
        /*002c*/ 	.byte	0x03, 0x1b
        /*002e*/ 	.short	0x00ff


	//----- nvinfo : EIATTR_MERCURY_ISA_VERSION
	.align		4
        /*0030*/ 	.byte	0x03, 0x5f
        /*0032*/ 	.short	0x0101


	//----- nvinfo : EIATTR_VRC_CTA_INIT_COUNT
	.align		4
        /*0034*/ 	.byte	0x02, 0x4a
	.zero		1
	.zero		1


	//----- nvinfo : EIATTR_EXIT_INSTR_OFFSETS
	.align		4
        /*0038*/ 	.byte	0x04, 0x1c
        /*003a*/ 	.short	(.L_31 - .L_30)


	//   ....[0]....
.L_30:
        /*003c*/ 	.word	0x000000e0


	//----- nvinfo : EIATTR_CBANK_PARAM_SIZE
	.align		4
.L_31:
        /*0040*/ 	.byte	0x03, 0x19
        /*0042*/ 	.short	0x0010


	//----- nvinfo : EIATTR_PARAM_CBANK
	.align		4
        /*0044*/ 	.byte	0x04, 0x0a
        /*0046*/ 	.short	(.L_33 - .L_32)
	.align		4
.L_32:
        /*0048*/ 	.word	index@(.nv.constant0._Z11AddIntsCUDAPiS_)
        /*004c*/ 	.short	0x0380
        /*004e*/ 	.short	0x0010


	//----- nvinfo : EIATTR_SW_WAR
	.align		4
.L_33:
        /*0050*/ 	.byte	0x04, 0x36
        /*0052*/ 	.short	(.L_35 - .L_34)
.L_34:
        /*0054*/ 	.word	0x00000008
.L_35:


//--------------------- .nv.callgraph             --------------------------
	.section	.nv.callgraph,"",@"SHT_CUDA_CALLGRAPH"
	.align	4
	.sectionentsize	8
	.align		4
        /*0000*/ 	.word	0x00000000
	.align		4
        /*0004*/ 	.word	0xffffffff
	.align		4
        /*0008*/ 	.word	0x00000000
	.align		4
        /*000c*/ 	.word	0xfffffffe
	.align		4
        /*0010*/ 	.word	0x00000000
	.align		4
        /*0014*/ 	.word	0xfffffffd
	.align		4
        /*0018*/ 	.word	0x00000000
	.align		4
        /*001c*/ 	.word	0xfffffffc


//--------------------- .text._Z11SubIntsCUDAPiS_ --------------------------
	.section	.text._Z11SubIntsCUDAPiS_,"ax",@progbits
	.align	128
        .global         _Z11SubIntsCUDAPiS_
        .type           _Z11SubIntsCUDAPiS_,@function
        .size           _Z11SubIntsCUDAPiS_,(.L_x_2 - _Z11SubIntsCUDAPiS_)
        .other          _Z11SubIntsCUDAPiS_,@"STO_CUDA_ENTRY STV_DEFAULT"
_Z11SubIntsCUDAPiS_:
.text._Z11SubIntsCUDAPiS_:
[----:B------:R-:W-:Y:S01]  /*0000*/  LDC R1, c[0x0][0x37c] ;  /* 0x0000df00ff017b82 */ /* 0x000fe20000000800 */
[----:B------:R-:W0:Y:S07]  /*0010*/  S2R R0, SR_TID.X ;  /* 0x0000000000007919 */ /* 0x000e2e0000002100 */
[----:B------:R-:W0:Y:S01]  /*0020*/  S2UR UR6, SR_CTAID.X ;  /* 0x00000000000679c3 */ /* 0x000e220000002500 */
[----:B------:R-:W1:Y:S07]  /*0030*/  LDCU.64 UR4, c[0x0][0x358] ;  /* 0x00006b00ff0477ac */ /* 0x000e6e0008000a00 */
[----:B------:R-:W0:Y:S08]  /*0040*/  LDC R7, c[0x0][0x360] ;  /* 0x0000d800ff077b82 */ /* 0x000e300000000800 */
[----:B------:R-:W2:Y:S08]  /*0050*/  LDC.64 R2, c[0x0][0x380] ;  /* 0x0000e000ff027b82 */ /* 0x000eb00000000a00 */
[----:B------:R-:W3:Y:S01]  /*0060*/  LDC.64 R4, c[0x0][0x388] ;  /* 0x0000e200ff047b82 */ /* 0x000ee20000000a00 */
[----:B0-----:R-:W-:-:S04]  /*0070*/  IMAD R7, R7, UR6, R0 ;  /* 0x0000000607077c24 */ /* 0x001fc8000f8e0200 */
[----:B--2---:R-:W-:-:S06]  /*0080*/  IMAD.WIDE R2, R7, 0x4, R2 ;  /* 0x0000000407027825 */ /* 0x004fcc00078e0202 */
[----:B-1----:R-:W2:Y:S01]  /*0090*/  LDG.E R2, desc[UR4][R2.64] ;  /* 0x0000000402027981 */ /* 0x002ea2000c1e1900 */
[----:B---3--:R-:W-:-:S05]  /*00a0*/  IMAD.WIDE R4, R7, 0x4, R4 ;  /* 0x0000000407047825 */ /* 0x008fca00078e0204 */
[----:B------:R-:W2:Y:S02]  /*00b0*/  LDG.E R7, desc[UR4][R4.64] ;  /* 0x0000000404077981 */ /* 0x000ea4000c1e1900 */
[----:B--2---:R-:W-:-:S05]  /*00c0*/  IADD3 R7, PT, PT, R2, -R7, RZ ;  /* 0x8000000702077210 */ /* 0x004fca0007ffe0ff */
[----:B------:R-:W-:Y:S01]  /*00d0*/  STG.E desc[UR4][R4.64], R7 ;  /* 0x0000000704007986 */ /* 0x000fe2000c101904 */
[----:B------:R-:W-:Y:S05]  /*00e0*/  EXIT ;  /* 0x000000000000794d */ /* 0x000fea0003800000 */
.L_x_0:
[----:B------:R-:W-:-:S00]  /*00f0*/  BRA `(.L_x_0) ;  /* 0xfffffffc00fc7947 */ /* 0x000fc0000383ffff */
[----:B------:R-:W-:-:S00]  /*0100*/  NOP ;  /* 0x0000000000007918 */ /* 0x000fc00000000000 */
[----:B------:R-:W-:-:S00]  /*0110*/  NOP ;  /* 0x0000000000007918 */ /* 0x000fc00000000000 */
[----:B------:R-:W-:-:S00]  /*0120*/  NOP ;  /* 0x0000000000007918 */ /* 0x000fc00000000000 */
[----:B------:R-:W-:-:S00]  /*0130*/  NOP ;  /* 0x0000000000007918 */ /* 0x000fc00000000000 */
[----:B------:R-:W-:-:S00]  /*0140*/  NOP ;  /* 0x0000000000007918 */ /* 0x000fc00000000000 */
[----:B------:R-:W-:-:S00]  /*0150*/  NOP ;  /* 0x0000000000007918 */ /* 0x000fc00000000000 */
[----:B------:R-:W-:-:S00]  /*0160*/  NOP ;  /* 0x0000000000007918 */ /* 0x000fc00000000000 */
[----:B------:R-:W-:-:S00]  /*0170*/  NOP ;  /* 0x0000000000007918 */ /* 0x000fc00000000000 */
.L_x_2:


//--------------------- .text._Z11AddIntsCUDAPiS_ --------------------------
	.section	.text._Z11AddIntsCUDAPiS_,"ax",@progbits
	.align	128
        .global         _Z11AddIntsCUDAPiS_
        .type           _Z11AddIntsCUDAPiS_,@function
        .size           _Z11AddIntsCUDAPiS_,(.L_x_3 - _Z11AddIntsCUDAPiS_)
        .other          _Z11AddIntsCUDAPiS_,@"STO_CUDA_ENTRY STV_DEFAULT"
_Z11AddIntsCUDAPiS_:
.text._Z11AddIntsCUDAPiS_:
        /* <DEDUP_REMOVED lines=12> */
[----:B--2---:R-:W-:-:S05]  /*00c0*/  IADD3 R7, PT, PT, R0, R5, RZ ;  /* 0x0000000500077210 */ /* 0x004fca0007ffe0ff */
[----:B------:R-:W-:Y:S01]  /*00d0*/  STG.E desc[UR4][R2.64], R7 ;  /* 0x0000000702007986 */ /* 0x000fe2000c101904 */
[----:B------:R-:W-:Y:S05]  /*00e0*/  EXIT ;  /* 0x000000000000794d */ /* 0x000fea0003800000 */
.L_x_1:
        /* <DEDUP_REMOVED lines=9> */
.L_x_3:


//--------------------- .nv.shared.reserved.0     --------------------------
	.section	.nv.shared.reserved.0,"aw",@nobits
	.weak		__nv_reservedSMEM_offset_0_alias
	.size		__nv_reservedSMEM_offset_0_alias, 0, 64
	.other		__nv_reservedSMEM_offset_0_alias,@"STO_CUDA_RESERVED_SHARED STV_DEFAULT"
__nv_reservedSMEM_offset_0_alias:
	.zero		0
	.zero		64


//--------------------- .nv.constant0._Z11SubIntsCUDAPiS_ --------------------------
	.section	.nv.constant0._Z11SubIntsCUDAPiS_,"a",@progbits
	.sectionflags	@""
	.align	4
.nv.constant0._Z11SubIntsCUDAPiS_:
	.zero		912


//--------------------- .nv.constant0._Z11AddIntsCUDAPiS_ --------------------------
	.section	.nv.constant0._Z11AddIntsCUDAPiS_,"a",@progbits
	.sectionflags	@""
	.align	4
.nv.constant0._Z11AddIntsCUDAPiS_:
	.zero		912


//--------------------- SYMBOLS --------------------------

	.type		.nv.reservedSmem.offset0,@object
	.size		.nv.reservedSmem.offset0,0x4
